	.headerflags	@"EF_CUDA_TEXMODE_UNIFIED EF_CUDA_64BIT_ADDRESS EF_CUDA_ACCELERATORS EF_CUDA_SM90 EF_CUDA_VIRTUAL_SM(EF_CUDA_SM90)"
	.elftype	@"ET_EXEC"


//--------------------- .nv.info                  --------------------------
	.section	.nv.info,"",@"SHT_CUDA_INFO"
	.align	4


	//----- nvinfo : EIATTR_REGCOUNT
	.align		4
        /*0000*/ 	.byte	0x04, 0x2f
        /*0002*/ 	.short	(.L_1 - .L_0)
	.align		4
.L_0:
        /*0004*/ 	.word	index@(triton_poi_fused_convolution_relu_5)
        /*0008*/ 	.word	0x0000000c


	//----- nvinfo : EIATTR_MIN_STACK_SIZE
	.align		4
.L_1:
        /*000c*/ 	.byte	0x04, 0x12
        /*000e*/ 	.short	(.L_3 - .L_2)
	.align		4
.L_2:
        /*0010*/ 	.word	index@(triton_poi_fused_convolution_relu_5)
        /*0014*/ 	.word	0x00000000


	//----- nvinfo : EIATTR_FRAME_SIZE
	.align		4
.L_3:
        /*0018*/ 	.byte	0x04, 0x11
        /*001a*/ 	.short	(.L_5 - .L_4)
	.align		4
.L_4:
        /*001c*/ 	.word	index@(triton_poi_fused_convolution_relu_5)
        /*0020*/ 	.word	0x00000000


	//----- nvinfo : EIATTR_MIN_STACK_SIZE
	.align		4
.L_5:
        /*0024*/ 	.byte	0x04, 0x12
        /*0026*/ 	.short	(.L_7 - .L_6)
	.align		4
.L_6:
        /*0028*/ 	.word	index@(triton_poi_fused_convolution_relu_5)
        /*002c*/ 	.word	0x00000000
.L_7:


//--------------------- .nv.info.triton_poi_fused_convolution_relu_5 --------------------------
	.section	.nv.info.triton_poi_fused_convolution_relu_5,"",@"SHT_CUDA_INFO"
	.sectionflags	@""
	.align	4


	//----- nvinfo : EIATTR_CUDA_API_VERSION
	.align		4
        /*0000*/ 	.byte	0x04, 0x37
        /*0002*/ 	.short	(.L_9 - .L_8)
.L_8:
        /*0004*/ 	.word	0x0000007c


	//----- nvinfo : EIATTR_KPARAM_INFO
	.align		4
.L_9:
        /*0008*/ 	.byte	0x04, 0x17
        /*000a*/ 	.short	(.L_11 - .L_10)
.L_10:
        /*000c*/ 	.word	0x00000000
        /*0010*/ 	.short	0x0002
        /*0012*/ 	.short	0x0010
        /*0014*/ 	.byte	0x00, 0xf0, 0x11, 0x00


	//----- nvinfo : EIATTR_KPARAM_INFO
	.align		4
.L_11:
        /*0018*/ 	.byte	0x04, 0x17
        /*001a*/ 	.short	(.L_13 - .L_12)
.L_12:
        /*001c*/ 	.word	0x00000000
        /*0020*/ 	.short	0x0001
        /*0022*/ 	.short	0x0008
        /*0024*/ 	.byte	0x00, 0xf4, 0x21, 0x00


	//----- nvinfo : EIATTR_KPARAM_INFO
	.align		4
.L_13:
        /*0028*/ 	.byte	0x04, 0x17
        /*002a*/ 	.short	(.L_15 - .L_14)
.L_14:
        /*002c*/ 	.word	0x00000000
        /*0030*/ 	.short	0x0000
        /*0032*/ 	.short	0x0000
        /*0034*/ 	.byte	0x00, 0xf4, 0x21, 0x00


	//----- nvinfo : EIATTR_SPARSE_MMA_MASK
	.align		4
.L_15:
        /*0038*/ 	.byte	0x03, 0x50
        /*003a*/ 	.short	0x0000


	//----- nvinfo : EIATTR_MAXREG_COUNT
	.align		4
        /*003c*/ 	.byte	0x03, 0x1b
        /*003e*/ 	.short	0x00ff


	//----- nvinfo : EIATTR_EXIT_INSTR_OFFSETS
	.align		4
        /*0040*/ 	.byte	0x04, 0x1c
        /*0042*/ 	.short	(.L_17 - .L_16)


	//   ....[0]....
.L_16:
        /*0044*/ 	.word	0x00000170


	//   ....[1]....
        /*0048*/ 	.word	0x00000190


	//----- nvinfo : EIATTR_REQNTID
	.align		4
.L_17:
        /*004c*/ 	.byte	0x04, 0x10
        /*004e*/ 	.short	(.L_19 - .L_18)
.L_18:
        /*0050*/ 	.word	0x00000080
        /*0054*/ 	.word	0x00000001
        /*0058*/ 	.word	0x00000001


	//----- nvinfo : EIATTR_CBANK_PARAM_SIZE
	.align		4
.L_19:
        /*005c*/ 	.byte	0x03, 0x19
        /*005e*/ 	.short	0x0014


	//----- nvinfo : EIATTR_PARAM_CBANK
	.align		4
        /*0060*/ 	.byte	0x04, 0x0a
        /*0062*/ 	.short	(.L_21 - .L_20)
	.align		4
.L_20:
        /*0064*/ 	.word	index@(.nv.constant0.triton_poi_fused_convolution_relu_5)
        /*0068*/ 	.short	0x0210
        /*006a*/ 	.short	0x0014


	//----- nvinfo : EIATTR_SW_WAR
	.align		4
.L_21:
        /*006c*/ 	.byte	0x04, 0x36
        /*006e*/ 	.short	(.L_23 - .L_22)
.L_22:
        /*0070*/ 	.word	0x00000008
.L_23:


//--------------------- .nv.callgraph             --------------------------
	.section	.nv.callgraph,"",@"SHT_CUDA_CALLGRAPH"
	.align	4
	.sectionentsize	8
	.align		4
        /*0000*/ 	.word	0x00000000
	.align		4
        /*0004*/ 	.word	0xffffffff
	.align		4
        /*0008*/ 	.word	0x00000000
	.align		4
        /*000c*/ 	.word	0xfffffffe
	.align		4
        /*0010*/ 	.word	0x00000000
	.align		4
        /*0014*/ 	.word	0xfffffffd
	.align		4
        /*0018*/ 	.word	0x00000000
	.align		4
        /*001c*/ 	.word	0xfffffffc


//--------------------- .text.triton_poi_fused_convolution_relu_5 --------------------------
	.section	.text.triton_poi_fused_convolution_relu_5,"ax",@progbits
	.align	128
        .global         triton_poi_fused_convolution_relu_5
        .type           triton_poi_fused_convolution_relu_5,@function
        .size           triton_poi_fused_convolution_relu_5,(.L_x_1 - triton_poi_fused_convolution_relu_5)
        .other          triton_poi_fused_convolution_relu_5,@"STO_CUDA_ENTRY STV_DEFAULT"
triton_poi_fused_convolution_relu_5:
.text.triton_poi_fused_convolution_relu_5:
[----:B------:R-:W0:Y:S02]  /*0000*/  LDC R1, c[0x0][0x28] ;  /* 0x00000a00ff017b82 */ /* 0x000e240000000800 */
[----:B------:R-:W1:Y:S01]  /*0010*/  S2R R0, SR_TID.X ;  /* 0x0000000000007919 */ /* 0x000e620000002100 */
[----:B------:R-:W2:Y:S01]  /*0020*/  LDC.64 R2, c[0x0][0x210] ;  /* 0x00008400ff027b82 */ /* 0x000ea20000000a00 */
[----:B------:R-:W-:Y:S01]  /*0030*/  ULDC.64 UR4, c[0x0][0x208] ;  /* 0x0000820000047ab9 */ /* 0x000fe20000000a00 */
[----:B------:R-:W3:Y:S06]  /*0040*/  S2R R7, SR_CTAID.X ;  /* 0x0000000000077919 */ /* 0x000eec0000002500 */
[----:B------:R-:W4:Y:S01]  /*0050*/  LDC.64 R4, c[0x0][0x218] ;  /* 0x00008600ff047b82 */ /* 0x000f220000000a00 */
[----:B-1----:R-:W-:-:S02]  /*0060*/  LOP3.LUT R0, R0, 0x7f, RZ, 0xc0, !PT ;  /* 0x0000007f00007812 */ /* 0x002fc400078ec0ff */
[----:B---3--:R-:W-:-:S03]  /*0070*/  SHF.R.S32.HI R6, RZ, 0x18, R7 ;  /* 0x00000018ff067819 */ /* 0x008fc60000011407 */
[----:B------:R-:W-:Y:S01]  /*0080*/  IMAD R7, R7, 0x80, R0 ;  /* 0x0000008007077824 */ /* 0x000fe200078e0200 */
[----:B------:R-:W-:-:S03]  /*0090*/  SGXT R0, R6, 0x1 ;  /* 0x000000010600781a */ /* 0x000fc60000000200 */
[C---:B--2---:R-:W-:Y:S01]  /*00a0*/  IMAD.WIDE R2, R7.reuse, 0x4, R2 ;  /* 0x0000000407027825 */ /* 0x044fe200078e0202 */
[----:B------:R-:W-:Y:S02]  /*00b0*/  ISETP.GE.AND P1, PT, R7, 0x400, PT ;  /* 0x000004000700780c */ /* 0x000fe40003f26270 */
[----:B------:R-:W-:-:S04]  /*00c0*/  LEA.HI R0, R0, R7, RZ, 0x4 ;  /* 0x0000000700007211 */ /* 0x000fc800078f20ff */
[----:B------:R-:W-:-:S05]  /*00d0*/  LOP3.LUT R0, R0, 0xfffffff0, RZ, 0xc0, !PT ;  /* 0xfffffff000007812 */ /* 0x000fca00078ec0ff */
[----:B------:R-:W-:Y:S02]  /*00e0*/  IMAD.IADD R9, R7, 0x1, -R0 ;  /* 0x0000000107097824 */ /* 0x000fe400078e0a00 */
[----:B------:R-:W-:Y:S02]  /*00f0*/  IMAD.MOV.U32 R0, RZ, RZ, RZ ;  /* 0x000000ffff007224 */ /* 0x000fe400078e00ff */
[----:B------:R-:W-:Y:S02]  /*0100*/  IMAD.MOV.U32 R7, RZ, RZ, RZ ;  /* 0x000000ffff077224 */ /* 0x000fe400078e00ff */
[----:B----4-:R-:W-:Y:S02]  /*0110*/  IMAD.WIDE R4, R9, 0x4, R4 ;  /* 0x0000000409047825 */ /* 0x010fe400078e0204 */
[----:B------:R-:W2:Y:S04]  /*0120*/  @!P1 LDG.E R0, desc[UR4][R2.64] ;  /* 0x0000000402009981 */ /* 0x000ea8000c1e1900 */
[----:B------:R-:W2:Y:S02]  /*0130*/  @!P1 LDG.E.EL R7, desc[UR4][R4.64] ;  /* 0x0000000404079981 */ /* 0x000ea4000c2e1900 */
[----:B--2---:R-:W-:Y:S01]  /*0140*/  FADD R6, R7, R0 ;  /* 0x0000000007067221 */ /* 0x004fe20000000000 */
[----:B------:R-:W-:-:S04]  /*0150*/  FSETP.GEU.AND P0, PT, R0, -R7, PT ;  /* 0x800000070000720b */ /* 0x000fc80003f0e000 */
[----:B------:R-:W-:Y:S01]  /*0160*/  FSEL R7, R6, RZ, P0 ;  /* 0x000000ff06077208 */ /* 0x000fe20000000000 */
[----:B------:R-:W-:Y:S08]  /*0170*/  @P1 EXIT ;  /* 0x000000000000194d */ /* 0x000ff00003800000 */
[----:B------:R-:W-:Y:S01]  /*0180*/  STG.E desc[UR4][R2.64], R7 ;  /* 0x0000000702007986 */ /* 0x000fe2000c101904 */
[----:B------:R-:W-:Y:S05]  /*0190*/  EXIT ;  /* 0x000000000000794d */ /* 0x000fea0003800000 */
.L_x_0:
[----:B------:R-:W-:-:S00]  /*01a0*/  BRA `(.L_x_0) ;  /* 0xfffffffc00fc7947 */ /* 0x000fc0000383ffff */
[----:B------:R-:W-:-:S00]  /*01b0*/  NOP ;  /* 0x0000000000007918 */ /* 0x000fc00000000000 */
        /* <DEDUP_REMOVED lines=12> */
.L_x_1:


//--------------------- .nv.constant0.triton_poi_fused_convolution_relu_5 --------------------------
	.section	.nv.constant0.triton_poi_fused_convolution_relu_5,"a",@progbits
	.sectionflags	@""
	.align	4
.nv.constant0.triton_poi_fused_convolution_relu_5:
	.zero		548
